	.headerflags	@"EF_CUDA_TEXMODE_UNIFIED EF_CUDA_64BIT_ADDRESS EF_CUDA_ACCELERATORS EF_CUDA_SM90 EF_CUDA_VIRTUAL_SM(EF_CUDA_SM90)"
	.elftype	@"ET_EXEC"


//--------------------- .nv.info                  --------------------------
	.section	.nv.info,"",@"SHT_CUDA_INFO"
	.align	4


	//----- nvinfo : EIATTR_REGCOUNT
	.align		4
        /*0000*/ 	.byte	0x04, 0x2f
        /*0002*/ 	.short	(.L_1 - .L_0)
	.align		4
.L_0:
        /*0004*/ 	.word	index@(triton_poi_fused_max_pool2d_with_indices_20)
        /*0008*/ 	.word	0x00000020


	//----- nvinfo : EIATTR_MIN_STACK_SIZE
	.align		4
.L_1:
        /*000c*/ 	.byte	0x04, 0x12
        /*000e*/ 	.short	(.L_3 - .L_2)
	.align		4
.L_2:
        /*0010*/ 	.word	index@(triton_poi_fused_max_pool2d_with_indices_20)
        /*0014*/ 	.word	0x00000000


	//----- nvinfo : EIATTR_FRAME_SIZE
	.align		4
.L_3:
        /*0018*/ 	.byte	0x04, 0x11
        /*001a*/ 	.short	(.L_5 - .L_4)
	.align		4
.L_4:
        /*001c*/ 	.word	index@(triton_poi_fused_max_pool2d_with_indices_20)
        /*0020*/ 	.word	0x00000000


	//----- nvinfo : EIATTR_MIN_STACK_SIZE
	.align		4
.L_5:
        /*0024*/ 	.byte	0x04, 0x12
        /*0026*/ 	.short	(.L_7 - .L_6)
	.align		4
.L_6:
        /*0028*/ 	.word	index@(triton_poi_fused_max_pool2d_with_indices_20)
        /*002c*/ 	.word	0x00000000
.L_7:


//--------------------- .nv.info.triton_poi_fused_max_pool2d_with_indices_20 --------------------------
	.section	.nv.info.triton_poi_fused_max_pool2d_with_indices_20,"",@"SHT_CUDA_INFO"
	.sectionflags	@""
	.align	4


	//----- nvinfo : EIATTR_CUDA_API_VERSION
	.align		4
        /*0000*/ 	.byte	0x04, 0x37
        /*0002*/ 	.short	(.L_9 - .L_8)
.L_8:
        /*0004*/ 	.word	0x0000007c


	//----- nvinfo : EIATTR_KPARAM_INFO
	.align		4
.L_9:
        /*0008*/ 	.byte	0x04, 0x17
        /*000a*/ 	.short	(.L_11 - .L_10)
.L_10:
        /*000c*/ 	.word	0x00000000
        /*0010*/ 	.short	0x0003
        /*0012*/ 	.short	0x0018
        /*0014*/ 	.byte	0x00, 0xf0, 0x11, 0x00


	//----- nvinfo : EIATTR_KPARAM_INFO
	.align		4
.L_11:
        /*0018*/ 	.byte	0x04, 0x17
        /*001a*/ 	.short	(.L_13 - .L_12)
.L_12:
        /*001c*/ 	.word	0x00000000
        /*0020*/ 	.short	0x0002
        /*0022*/ 	.short	0x0010
        /*0024*/ 	.byte	0x00, 0xf4, 0x21, 0x00


	//----- nvinfo : EIATTR_KPARAM_INFO
	.align		4
.L_13:
        /*0028*/ 	.byte	0x04, 0x17
        /*002a*/ 	.short	(.L_15 - .L_14)
.L_14:
        /*002c*/ 	.word	0x00000000
        /*0030*/ 	.short	0x0001
        /*0032*/ 	.short	0x0008
        /*0034*/ 	.byte	0x00, 0xf4, 0x21, 0x00


	//----- nvinfo : EIATTR_KPARAM_INFO
	.align		4
.L_15:
        /*0038*/ 	.byte	0x04, 0x17
        /*003a*/ 	.short	(.L_17 - .L_16)
.L_16:
        /*003c*/ 	.word	0x00000000
        /*0040*/ 	.short	0x0000
        /*0042*/ 	.short	0x0000
        /*0044*/ 	.byte	0x00, 0xf4, 0x21, 0x00


	//----- nvinfo : EIATTR_SPARSE_MMA_MASK
	.align		4
.L_17:
        /*0048*/ 	.byte	0x03, 0x50
        /*004a*/ 	.short	0x0000


	//----- nvinfo : EIATTR_MAXREG_COUNT
	.align		4
        /*004c*/ 	.byte	0x03, 0x1b
        /*004e*/ 	.short	0x00ff


	//----- nvinfo : EIATTR_EXIT_INSTR_OFFSETS
	.align		4
        /*0050*/ 	.byte	0x04, 0x1c
        /*0052*/ 	.short	(.L_19 - .L_18)


	//   ....[0]....
.L_18:
        /*0054*/ 	.word	0x00000fc0


	//----- nvinfo : EIATTR_REQNTID
	.align		4
.L_19:
        /*0058*/ 	.byte	0x04, 0x10
        /*005a*/ 	.short	(.L_21 - .L_20)
.L_20:
        /*005c*/ 	.word	0x00000080
        /*0060*/ 	.word	0x00000001
        /*0064*/ 	.word	0x00000001


	//----- nvinfo : EIATTR_CBANK_PARAM_SIZE
	.align		4
.L_21:
        /*0068*/ 	.byte	0x03, 0x19
        /*006a*/ 	.short	0x001c


	//----- nvinfo : EIATTR_PARAM_CBANK
	.align		4
        /*006c*/ 	.byte	0x04, 0x0a
        /*006e*/ 	.short	(.L_23 - .L_22)
	.align		4
.L_22:
        /*0070*/ 	.word	index@(.nv.constant0.triton_poi_fused_max_pool2d_with_indices_20)
        /*0074*/ 	.short	0x0210
        /*0076*/ 	.short	0x001c


	//----- nvinfo : EIATTR_SW_WAR
	.align		4
.L_23:
        /*0078*/ 	.byte	0x04, 0x36
        /*007a*/ 	.short	(.L_25 - .L_24)
.L_24:
        /*007c*/ 	.word	0x00000008
.L_25:


//--------------------- .nv.callgraph             --------------------------
	.section	.nv.callgraph,"",@"SHT_CUDA_CALLGRAPH"
	.align	4
	.sectionentsize	8
	.align		4
        /*0000*/ 	.word	0x00000000
	.align		4
        /*0004*/ 	.word	0xffffffff
	.align		4
        /*0008*/ 	.word	0x00000000
	.align		4
        /*000c*/ 	.word	0xfffffffe
	.align		4
        /*0010*/ 	.word	0x00000000
	.align		4
        /*0014*/ 	.word	0xfffffffd
	.align		4
        /*0018*/ 	.word	0x00000000
	.align		4
        /*001c*/ 	.word	0xfffffffc


//--------------------- .text.triton_poi_fused_max_pool2d_with_indices_20 --------------------------
	.section	.text.triton_poi_fused_max_pool2d_with_indices_20,"ax",@progbits
	.align	128
        .global         triton_poi_fused_max_pool2d_with_indices_20
        .type           triton_poi_fused_max_pool2d_with_indices_20,@function
        .size           triton_poi_fused_max_pool2d_with_indices_20,(.L_x_1 - triton_poi_fused_max_pool2d_with_indices_20)
        .other          triton_poi_fused_max_pool2d_with_indices_20,@"STO_CUDA_ENTRY STV_DEFAULT"
triton_poi_fused_max_pool2d_with_indices_20:
.text.triton_poi_fused_max_pool2d_with_indices_20:
[----:B------:R-:W-:Y:S01]  /*0000*/  LDC R1, c[0x0][0x28] ;  /* 0x00000a00ff017b82 */ /* 0x000fe20000000800 */
[----:B------:R-:W1:Y:S07]  /*0010*/  S2R R0, SR_TID.X ;  /* 0x0000000000007919 */ /* 0x000e6e0000002100 */
[----:B------:R-:W2:Y:S01]  /*0020*/  LDC.64 R22, c[0x0][0x210] ;  /* 0x00008400ff167b82 */ /* 0x000ea20000000a00 */
[----:B------:R-:W-:Y:S02]  /*0030*/  CS2R R8, SRZ ;  /* 0x0000000000087805 */ /* 0x000fe4000001ff00 */
[----:B------:R-:W-:Y:S01]  /*0040*/  CS2R R10, SRZ ;  /* 0x00000000000a7805 */ /* 0x000fe2000001ff00 */
[----:B------:R-:W3:Y:S01]  /*0050*/  S2R R5, SR_CTAID.X ;  /* 0x0000000000057919 */ /* 0x000ee20000002500 */
[----:B------:R-:W-:Y:S01]  /*0060*/  ULDC.64 UR4, c[0x0][0x208] ;  /* 0x0000820000047ab9 */ /* 0x000fe20000000a00 */
[----:B------:R-:W-:-:S02]  /*0070*/  CS2R R12, SRZ ;  /* 0x00000000000c7805 */ /* 0x000fc4000001ff00 */
[----:B------:R-:W-:Y:S01]  /*0080*/  CS2R R14, SRZ ;  /* 0x00000000000e7805 */ /* 0x000fe2000001ff00 */
[----:B------:R-:W-:Y:S01]  /*0090*/  ULDC.64 UR6, c[0x0][0x220] ;  /* 0x0000880000067ab9 */ /* 0x000fe20000000a00 */
[----:B-1----:R-:W-:Y:S01]  /*00a0*/  IMAD.SHL.U32 R0, R0, 0x4, RZ ;  /* 0x0000000400007824 */ /* 0x002fe200078e00ff */
[----:B---3--:R-:W-:-:S04]  /*00b0*/  SHF.R.S32.HI R3, RZ, 0x16, R5 ;  /* 0x00000016ff037819 */ /* 0x008fc80000011405 */
[----:B------:R-:W-:Y:S02]  /*00c0*/  LOP3.LUT R0, R0, 0x1fc, RZ, 0xc0, !PT ;  /* 0x000001fc00007812 */ /* 0x000fe400078ec0ff */
[----:B------:R-:W-:-:S03]  /*00d0*/  SGXT R3, R3, 0x1 ;  /* 0x000000010303781a */ /* 0x000fc60000000200 */
[----:B------:R-:W-:-:S05]  /*00e0*/  IMAD R0, R5, 0x200, R0 ;  /* 0x0000020005007824 */ /* 0x000fca00078e0200 */
[CC--:B------:R-:W-:Y:S02]  /*00f0*/  LEA.HI R4, R3.reuse, R0.reuse, RZ, 0x6 ;  /* 0x0000000003047211 */ /* 0x0c0fe400078f30ff */
[----:B------:R-:W-:Y:S02]  /*0100*/  LEA.HI R3, R3, R0, RZ, 0xa ;  /* 0x0000000003037211 */ /* 0x000fe400078f50ff */
[----:B------:R-:W-:Y:S02]  /*0110*/  SHF.R.S32.HI R2, RZ, 0x6, R4 ;  /* 0x00000006ff027819 */ /* 0x000fe40000011404 */
[----:B------:R-:W-:Y:S02]  /*0120*/  SHF.R.S32.HI R6, RZ, 0xa, R3 ;  /* 0x0000000aff067819 */ /* 0x000fe40000011403 */
[----:B------:R-:W-:Y:S02]  /*0130*/  LEA.HI R3, R2, R2, RZ, 0x4 ;  /* 0x0000000202037211 */ /* 0x000fe400078f20ff */
[----:B------:R-:W-:-:S02]  /*0140*/  LEA.HI R5, R6, R6, RZ, 0x4 ;  /* 0x0000000606057211 */ /* 0x000fc400078f20ff */
[----:B------:R-:W-:Y:S02]  /*0150*/  LOP3.LUT R3, R3, 0xfffffff0, RZ, 0xc0, !PT ;  /* 0xfffffff003037812 */ /* 0x000fe400078ec0ff */
[----:B------:R-:W-:Y:S02]  /*0160*/  LOP3.LUT R7, R5, 0xfffffff0, RZ, 0xc0, !PT ;  /* 0xfffffff005077812 */ /* 0x000fe400078ec0ff */
[----:B------:R-:W-:Y:S01]  /*0170*/  LOP3.LUT R5, R4, 0xffffffc0, RZ, 0xc0, !PT ;  /* 0xffffffc004057812 */ /* 0x000fe200078ec0ff */
[----:B------:R-:W-:Y:S02]  /*0180*/  IMAD.IADD R2, R2, 0x1, -R3 ;  /* 0x0000000102027824 */ /* 0x000fe400078e0a03 */
[----:B------:R-:W-:Y:S02]  /*0190*/  IMAD.IADD R3, R6, 0x1, -R7 ;  /* 0x0000000106037824 */ /* 0x000fe400078e0a07 */
[----:B------:R-:W-:-:S03]  /*01a0*/  IMAD.IADD R5, R0, 0x1, -R5 ;  /* 0x0000000100057824 */ /* 0x000fc600078e0a05 */
[----:B------:R-:W-:Y:S01]  /*01b0*/  LOP3.LUT R4, R3, R2, RZ, 0xfc, !PT ;  /* 0x0000000203047212 */ /* 0x000fe200078efcff */
[----:B------:R-:W-:-:S03]  /*01c0*/  IMAD R7, R6, 0x1000, R5 ;  /* 0x0000100006077824 */ /* 0x000fc600078e0205 */
[----:B------:R-:W-:Y:S01]  /*01d0*/  ISETP.GT.AND P1, PT, R4, -0x1, PT ;  /* 0xffffffff0400780c */ /* 0x000fe20003f24270 */
[----:B------:R-:W-:Y:S01]  /*01e0*/  IMAD R20, R2, 0x80, R7 ;  /* 0x0000008002147824 */ /* 0x000fe200078e0207 */
[----:B------:R-:W-:Y:S02]  /*01f0*/  CS2R R4, SRZ ;  /* 0x0000000000047805 */ /* 0x000fe4000001ff00 */
[----:B------:R-:W-:Y:S01]  /*0200*/  CS2R R6, SRZ ;  /* 0x0000000000067805 */ /* 0x000fe2000001ff00 */
[C---:B------:R-:W-:Y:S02]  /*0210*/  VIADD R19, R20.reuse, 0x40 ;  /* 0x0000004014137836 */ /* 0x040fe40000000000 */
[----:B--2---:R-:W-:-:S04]  /*0220*/  IMAD.WIDE R16, R20, 0x4, R22 ;  /* 0x0000000414107825 */ /* 0x004fc800078e0216 */
[----:B------:R-:W-:Y:S02]  /*0230*/  IMAD.WIDE R18, R19, 0x4, R22 ;  /* 0x0000000413127825 */ /* 0x000fe400078e0216 */
[----:B------:R1:W2:Y:S04]  /*0240*/  @P1 LDG.E.128 R4, desc[UR4][R16.64] ;  /* 0x0000000410041981 */ /* 0x0002a8000c1e1d00 */
[----:B------:R3:W4:Y:S01]  /*0250*/  @P1 LDG.E.128 R8, desc[UR4][R18.64] ;  /* 0x0000000412081981 */ /* 0x000722000c1e1d00 */
[----:B------:R-:W-:Y:S02]  /*0260*/  VIADD R21, R2, 0x1 ;  /* 0x0000000102157836 */ /* 0x000fe40000000000 */
[----:B------:R-:W-:-:S03]  /*0270*/  VIADD R25, R20, 0x80 ;  /* 0x0000008014197836 */ /* 0x000fc60000000000 */
[----:B------:R-:W-:Y:S01]  /*0280*/  ISETP.GE.U32.AND P0, PT, R21, 0x10, PT ;  /* 0x000000101500780c */ /* 0x000fe20003f06070 */
[----:B------:R-:W-:-:S03]  /*0290*/  IMAD.WIDE R24, R25, 0x4, R22 ;  /* 0x0000000419187825 */ /* 0x000fc600078e0216 */
[----:B------:R-:W-:-:S13]  /*02a0*/  ISETP.GT.AND P0, PT, R3, -0x1, !P0 ;  /* 0xffffffff0300780c */ /* 0x000fda0004704270 */
[----:B------:R5:W5:Y:S01]  /*02b0*/  @P0 LDG.E.128 R12, desc[UR4][R24.64] ;  /* 0x00000004180c0981 */ /* 0x000b62000c1e1d00 */
[----:B------:R-:W-:Y:S01]  /*02c0*/  VIADD R27, R20, 0x800 ;  /* 0x00000800141b7836 */ /* 0x000fe20000000000 */
[----:B-1----:R-:W-:Y:S02]  /*02d0*/  CS2R R16, SRZ ;  /* 0x0000000000107805 */ /* 0x002fe4000001ff00 */
[----:B---3--:R-:W-:Y:S01]  /*02e0*/  CS2R R18, SRZ ;  /* 0x0000000000127805 */ /* 0x008fe2000001ff00 */
[----:B------:R-:W-:-:S05]  /*02f0*/  IMAD.WIDE R26, R27, 0x4, R22 ;  /* 0x000000041b1a7825 */ /* 0x000fca00078e0216 */
[----:B------:R1:W3:Y:S01]  /*0300*/  @P1 LDG.E.128 R16, desc[UR4][R26.64] ;  /* 0x000000041a101981 */ /* 0x0002e2000c1e1d00 */
[----:B--2---:R-:W-:Y:S02]  /*0310*/  SEL R29, R4, 0xff800000, P1 ;  /* 0xff800000041d7807 */ /* 0x004fe40000800000 */
[----:B------:R-:W-:Y:S02]  /*0320*/  SEL R4, R5, 0xff800000, P1 ;  /* 0xff80000005047807 */ /* 0x000fe40000800000 */
[----:B----4-:R-:W-:Y:S02]  /*0330*/  SEL R8, R8, 0xff800000, P1 ;  /* 0xff80000008087807 */ /* 0x010fe40000800000 */
[----:B-----5:R-:W-:Y:S02]  /*0340*/  SEL R25, R9, 0xff800000, P1 ;  /* 0xff80000009197807 */ /* 0x020fe40000800000 */
[----:B------:R-:W-:Y:S02]  /*0350*/  FSETP.GT.AND P2, PT, R8, R29, PT ;  /* 0x0000001d0800720b */ /* 0x000fe40003f44000 */
[----:B------:R-:W-:-:S02]  /*0360*/  FSETP.GT.AND P3, PT, R25, R4, PT ;  /* 0x000000041900720b */ /* 0x000fc40003f64000 */
[----:B------:R-:W-:Y:S02]  /*0370*/  SEL R5, R6, 0xff800000, P1 ;  /* 0xff80000006057807 */ /* 0x000fe40000800000 */
[----:B------:R-:W-:Y:S02]  /*0380*/  SEL R28, R10, 0xff800000, P1 ;  /* 0xff8000000a1c7807 */ /* 0x000fe40000800000 */
[----:B------:R-:W-:Y:S02]  /*0390*/  FSETP.NAN.AND P5, PT, R8, R8, PT ;  /* 0x000000080800720b */ /* 0x000fe40003fa8000 */
[----:B------:R-:W-:Y:S02]  /*03a0*/  FSETP.GT.AND P4, PT, R28, R5, PT ;  /* 0x000000051c00720b */ /* 0x000fe40003f84000 */
[----:B------:R-:W-:Y:S02]  /*03b0*/  SEL R6, R7, 0xff800000, P1 ;  /* 0xff80000007067807 */ /* 0x000fe40000800000 */
[----:B------:R-:W-:-:S02]  /*03c0*/  SEL R11, R11, 0xff800000, P1 ;  /* 0xff8000000b0b7807 */ /* 0x000fc40000800000 */
[----:B------:R-:W-:Y:S02]  /*03d0*/  @!P2 SEL R8, R8, R29, P5 ;  /* 0x0000001d0808a207 */ /* 0x000fe40002800000 */
[----:B------:R-:W-:Y:S02]  /*03e0*/  FSETP.NAN.AND P6, PT, R25, R25, PT ;  /* 0x000000191900720b */ /* 0x000fe40003fc8000 */
[----:B------:R-:W-:Y:S02]  /*03f0*/  FSETP.GT.AND P5, PT, R11, R6, PT ;  /* 0x000000060b00720b */ /* 0x000fe40003fa4000 */
[----:B------:R-:W-:Y:S02]  /*0400*/  @!P3 SEL R25, R25, R4, P6 ;  /* 0x000000041919b207 */ /* 0x000fe40003000000 */
[----:B------:R-:W-:Y:S02]  /*0410*/  FSETP.NAN.AND P6, PT, R28, R28, PT ;  /* 0x0000001c1c00720b */ /* 0x000fe40003fc8000 */
[----:B------:R-:W-:-:S02]  /*0420*/  SEL R24, R15, 0xff800000, P0 ;  /* 0xff8000000f187807 */ /* 0x000fc40000000000 */
[----:B------:R-:W-:Y:S02]  /*0430*/  @!P4 SEL R28, R28, R5, P6 ;  /* 0x000000051c1cc207 */ /* 0x000fe40003000000 */
[----:B------:R-:W-:Y:S02]  /*0440*/  CS2R R4, SRZ ;  /* 0x0000000000047805 */ /* 0x000fe4000001ff00 */
[C---:B------:R-:W-:Y:S02]  /*0450*/  FSETP.NAN.AND P6, PT, R11.reuse, R11, PT ;  /* 0x0000000b0b00720b */ /* 0x040fe40003fc8000 */
[----:B-1----:R-:W-:Y:S02]  /*0460*/  SEL R26, RZ, 0x1, !P5 ;  /* 0x00000001ff1a7807 */ /* 0x002fe40006800000 */
[----:B------:R-:W-:Y:S02]  /*0470*/  @!P5 SEL R11, R11, R6, P6 ;  /* 0x000000060b0bd207 */ /* 0x000fe40003000000 */
[----:B------:R-:W-:-:S02]  /*0480*/  CS2R R6, SRZ ;  /* 0x0000000000067805 */ /* 0x000fc4000001ff00 */
[-C--:B------:R-:W-:Y:S02]  /*0490*/  FSETP.NAN.AND P6, PT, R24, R24.reuse, PT ;  /* 0x000000181800720b */ /* 0x080fe40003fc8000 */
[----:B------:R-:W-:Y:S02]  /*04a0*/  FSETP.GEU.AND P5, PT, R11, R24, PT ;  /* 0x000000180b00720b */ /* 0x000fe40003fae000 */
[----:B------:R-:W-:Y:S02]  /*04b0*/  SEL R9, R14, 0xff800000, P0 ;  /* 0xff8000000e097807 */ /* 0x000fe40000000000 */
[----:B------:R-:W-:-:S07]  /*04c0*/  SEL R15, RZ, 0x1, !P4 ;  /* 0x00000001ff0f7807 */ /* 0x000fce0006000000 */
[----:B------:R-:W-:Y:S01]  /*04d0*/  @!P6 SEL R24, R24, R11, !P5 ;  /* 0x0000000b1818e207 */ /* 0x000fe20006800000 */
[----:B------:R-:W-:Y:S01]  /*04e0*/  VIADD R11, R20, 0x840 ;  /* 0x00000840140b7836 */ /* 0x000fe20000000000 */
[----:B------:R-:W-:-:S03]  /*04f0*/  FSETP.NAN.AND P6, PT, R9, R9, PT ;  /* 0x000000090900720b */ /* 0x000fc60003fc8000 */
[----:B------:R-:W-:-:S05]  /*0500*/  IMAD.WIDE R10, R11, 0x4, R22 ;  /* 0x000000040b0a7825 */ /* 0x000fca00078e0216 */
[----:B------:R1:W2:Y:S01]  /*0510*/  @P1 LDG.E.128 R4, desc[UR4][R10.64] ;  /* 0x000000040a041981 */ /* 0x0002a2000c1e1d00 */
[----:B------:R-:W-:Y:S02]  /*0520*/  FSETP.GEU.AND P4, PT, R28, R9, PT ;  /* 0x000000091c00720b */ /* 0x000fe40003f8e000 */
[----:B---3--:R-:W-:Y:S01]  /*0530*/  SEL R14, R17, 0xff800000, P1 ;  /* 0xff800000110e7807 */ /* 0x008fe20000800000 */
[----:B------:R-:W-:Y:S01]  /*0540*/  VIADD R17, R20, 0x880 ;  /* 0x0000088014117836 */ /* 0x000fe20000000000 */
[----:B------:R-:W-:Y:S02]  /*0550*/  @!P6 SEL R9, R9, R28, !P4 ;  /* 0x0000001c0909e207 */ /* 0x000fe40006000000 */
[----:B------:R-:W-:Y:S02]  /*0560*/  SEL R28, RZ, 0x1, !P3 ;  /* 0x00000001ff1c7807 */ /* 0x000fe40005800000 */
[----:B------:R-:W-:Y:S02]  /*0570*/  SEL R15, R15, 0x2, P4 ;  /* 0x000000020f0f7807 */ /* 0x000fe40002000000 */
[----:B-1----:R-:W-:-:S02]  /*0580*/  SEL R10, R13, 0xff800000, P0 ;  /* 0xff8000000d0a7807 */ /* 0x002fc40000000000 */
[----:B------:R-:W-:Y:S02]  /*0590*/  SEL R11, R12, 0xff800000, P0 ;  /* 0xff8000000c0b7807 */ /* 0x000fe40000000000 */
[-C--:B------:R-:W-:Y:S02]  /*05a0*/  FSETP.NAN.AND P3, PT, R10, R10.reuse, PT ;  /* 0x0000000a0a00720b */ /* 0x080fe40003f68000 */
[----:B------:R-:W-:Y:S02]  /*05b0*/  FSETP.GEU.AND P6, PT, R25, R10, PT ;  /* 0x0000000a1900720b */ /* 0x000fe40003fce000 */
[----:B------:R-:W-:Y:S01]  /*05c0*/  SEL R12, R16, 0xff800000, P1 ;  /* 0xff800000100c7807 */ /* 0x000fe20000800000 */
[----:B------:R-:W-:Y:S01]  /*05d0*/  IMAD.WIDE R16, R17, 0x4, R22 ;  /* 0x0000000411107825 */ /* 0x000fe200078e0216 */
[----:B------:R-:W-:Y:S02]  /*05e0*/  SEL R13, R26, 0x2, P5 ;  /* 0x000000021a0d7807 */ /* 0x000fe40002800000 */
[----:B------:R-:W-:-:S02]  /*05f0*/  FSETP.NAN.AND P5, PT, R14, R14, PT ;  /* 0x0000000e0e00720b */ /* 0x000fc40003fa8000 */
[----:B------:R-:W-:Y:S02]  /*0600*/  SEL R26, R18, 0xff800000, P1 ;  /* 0xff800000121a7807 */ /* 0x000fe40000800000 */
[----:B------:R-:W-:Y:S02]  /*0610*/  SEL R28, R28, 0x2, P6 ;  /* 0x000000021c1c7807 */ /* 0x000fe40003000000 */
[----:B------:R-:W-:Y:S02]  /*0620*/  @!P3 SEL R10, R10, R25, !P6 ;  /* 0x000000190a0ab207 */ /* 0x000fe40007000000 */
[----:B------:R-:W-:Y:S02]  /*0630*/  SEL R25, RZ, 0x1, !P2 ;  /* 0x00000001ff197807 */ /* 0x000fe40005000000 */
[-C--:B------:R-:W-:Y:S02]  /*0640*/  FSETP.NAN.AND P2, PT, R11, R11.reuse, PT ;  /* 0x0000000b0b00720b */ /* 0x080fe40003f48000 */
[----:B------:R-:W-:-:S02]  /*0650*/  FSETP.GEU.AND P3, PT, R8, R11, PT ;  /* 0x0000000b0800720b */ /* 0x000fc40003f6e000 */
[----:B------:R-:W-:-:S09]  /*0660*/  FSETP.NAN.AND P4, PT, R26, R26, PT ;  /* 0x0000001a1a00720b */ /* 0x000fd20003f88000 */
[----:B------:R-:W-:Y:S02]  /*0670*/  @!P2 SEL R11, R11, R8, !P3 ;  /* 0x000000080b0ba207 */ /* 0x000fe40005800000 */
[-C--:B------:R-:W-:Y:S02]  /*0680*/  FSETP.NAN.AND P2, PT, R12, R12.reuse, PT ;  /* 0x0000000c0c00720b */ /* 0x080fe40003f48000 */
[----:B------:R-:W-:-:S11]  /*0690*/  FSETP.GEU.AND P6, PT, R11, R12, PT ;  /* 0x0000000c0b00720b */ /* 0x000fd60003fce000 */
[----:B------:R-:W-:Y:S02]  /*06a0*/  @!P2 SEL R12, R12, R11, !P6 ;  /* 0x0000000b0c0ca207 */ /* 0x000fe40007000000 */
[----:B------:R-:W-:-:S04]  /*06b0*/  FSETP.GEU.AND P2, PT, R10, R14, PT ;  /* 0x0000000e0a00720b */ /* 0x000fc80003f4e000 */
[----:B------:R-:W-:Y:S02]  /*06c0*/  @!P5 SEL R14, R14, R10, !P2 ;  /* 0x0000000a0e0ed207 */ /* 0x000fe40005000000 */
[----:B------:R-:W-:Y:S02]  /*06d0*/  CS2R R10, SRZ ;  /* 0x00000000000a7805 */ /* 0x000fe4000001ff00 */
[----:B------:R-:W-:-:S04]  /*06e0*/  FSETP.GEU.AND P5, PT, R9, R26, PT ;  /* 0x0000001a0900720b */ /* 0x000fc80003fae000 */
[----:B------:R-:W-:Y:S02]  /*06f0*/  @!P4 SEL R26, R26, R9, !P5 ;  /* 0x000000091a1ac207 */ /* 0x000fe40006800000 */
[----:B------:R-:W-:-:S06]  /*0700*/  CS2R R8, SRZ ;  /* 0x0000000000087805 */ /* 0x000fcc000001ff00 */
[----:B------:R2:W3:Y:S01]  /*0710*/  @P0 LDG.E.128 R8, desc[UR4][R16.64] ;  /* 0x0000000410080981 */ /* 0x0004e2000c1e1d00 */
[----:B------:R-:W-:Y:S02]  /*0720*/  SEL R27, R19, 0xff800000, P1 ;  /* 0xff800000131b7807 */ /* 0x000fe40000800000 */
[----:B------:R-:W-:Y:S02]  /*0730*/  SEL R18, R25, 0x2, P3 ;  /* 0x0000000219127807 */ /* 0x000fe40001800000 */
[-C--:B------:R-:W-:Y:S02]  /*0740*/  FSETP.NAN.AND P3, PT, R27, R27.reuse, PT ;  /* 0x0000001b1b00720b */ /* 0x080fe40003f68000 */
[----:B------:R-:W-:Y:S02]  /*0750*/  FSETP.GEU.AND P4, PT, R24, R27, PT ;  /* 0x0000001b1800720b */ /* 0x000fe40003f8e000 */
[----:B------:R-:W-:-:S09]  /*0760*/  SEL R18, R18, 0x3, P6 ;  /* 0x0000000312127807 */ /* 0x000fd20003000000 */
[----:B------:R-:W-:Y:S01]  /*0770*/  @!P3 SEL R27, R27, R24, !P4 ;  /* 0x000000181b1bb207 */ /* 0x000fe20006000000 */
[----:B------:R-:W-:Y:S01]  /*0780*/  VIADD R24, R3, 0x1 ;  /* 0x0000000103187836 */ /* 0x000fe20000000000 */
[----:B------:R-:W-:Y:S02]  /*0790*/  SEL R3, R28, 0x3, P2 ;  /* 0x000000031c037807 */ /* 0x000fe40001000000 */
[----:B------:R-:W-:Y:S02]  /*07a0*/  SEL R28, R13, 0x3, P4 ;  /* 0x000000030d1c7807 */ /* 0x000fe40002000000 */
[----:B------:R-:W-:Y:S02]  /*07b0*/  LOP3.LUT R21, R24, R21, RZ, 0xfc, !PT ;  /* 0x0000001518157212 */ /* 0x000fe400078efcff */
[----:B--2---:R-:W-:Y:S02]  /*07c0*/  SEL R16, R7, 0xff800000, P1 ;  /* 0xff80000007107807 */ /* 0x004fe40000800000 */
[----:B------:R-:W-:-:S02]  /*07d0*/  SEL R17, R6, 0xff800000, P1 ;  /* 0xff80000006117807 */ /* 0x000fc40000800000 */
[----:B------:R-:W-:Y:S02]  /*07e0*/  CS2R R6, SRZ ;  /* 0x0000000000067805 */ /* 0x000fe4000001ff00 */
[----:B------:R-:W-:Y:S02]  /*07f0*/  FSETP.NAN.AND P3, PT, R16, R16, PT ;  /* 0x000000101000720b */ /* 0x000fe40003f68000 */
[----:B------:R-:W-:Y:S02]  /*0800*/  FSETP.NAN.AND P6, PT, R17, R17, PT ;  /* 0x000000111100720b */ /* 0x000fe40003fc8000 */
[----:B------:R-:W-:Y:S02]  /*0810*/  SEL R25, R4, 0xff800000, P1 ;  /* 0xff80000004197807 */ /* 0x000fe40000800000 */
[----:B------:R-:W-:Y:S02]  /*0820*/  SEL R19, R5, 0xff800000, P1 ;  /* 0xff80000005137807 */ /* 0x000fe40000800000 */
[----:B------:R-:W-:-:S02]  /*0830*/  CS2R R4, SRZ ;  /* 0x0000000000047805 */ /* 0x000fc4000001ff00 */
[----:B------:R-:W-:Y:S02]  /*0840*/  ISETP.GE.U32.AND P1, PT, R24, 0x10, PT ;  /* 0x000000101800780c */ /* 0x000fe40003f26070 */
[----:B------:R-:W-:Y:S02]  /*0850*/  FSETP.GEU.AND P2, PT, R27, R16, PT ;  /* 0x000000101b00720b */ /* 0x000fe40003f4e000 */
[----:B------:R-:W-:Y:S02]  /*0860*/  ISETP.GT.AND P1, PT, R2, -0x1, !P1 ;  /* 0xffffffff0200780c */ /* 0x000fe40004f24270 */
[----:B------:R-:W-:Y:S01]  /*0870*/  @!P3 SEL R16, R16, R27, !P2 ;  /* 0x0000001b1010b207 */ /* 0x000fe20005000000 */
[----:B------:R-:W-:Y:S01]  /*0880*/  VIADD R27, R20, 0x1000 ;  /* 0x00001000141b7836 */ /* 0x000fe20000000000 */
[----:B------:R-:W-:-:S04]  /*0890*/  FSETP.GEU.AND P3, PT, R26, R17, PT ;  /* 0x000000111a00720b */ /* 0x000fc80003f6e000 */
[----:B------:R-:W-:Y:S01]  /*08a0*/  @!P6 SEL R17, R17, R26, !P3 ;  /* 0x0000001a1111e207 */ /* 0x000fe20005800000 */
[----:B------:R-:W-:Y:S01]  /*08b0*/  IMAD.WIDE R26, R27, 0x4, R22 ;  /* 0x000000041b1a7825 */ /* 0x000fe200078e0216 */
[----:B------:R-:W-:-:S04]  /*08c0*/  SEL R2, R15, 0x3, P5 ;  /* 0x000000030f027807 */ /* 0x000fc80002800000 */
[----:B------:R1:W2:Y:S01]  /*08d0*/  @P1 LDG.E.128 R4, desc[UR4][R26.64] ;  /* 0x000000041a041981 */ /* 0x0002a2000c1e1d00 */
[----:B------:R-:W-:Y:S02]  /*08e0*/  FSETP.NAN.AND P5, PT, R19, R19, PT ;  /* 0x000000131300720b */ /* 0x000fe40003fa8000 */
[----:B------:R-:W-:Y:S02]  /*08f0*/  FSETP.NAN.AND P6, PT, R25, R25, PT ;  /* 0x000000191900720b */ /* 0x000fe40003fc8000 */
[----:B------:R-:W-:Y:S01]  /*0900*/  FSETP.GEU.AND P4, PT, R14, R19, PT ;  /* 0x000000130e00720b */ /* 0x000fe20003f8e000 */
[----:B-1----:R-:W-:-:S08]  /*0910*/  VIADD R27, R20, 0x1040 ;  /* 0x00001040141b7836 */ /* 0x002fd00000000000 */
[----:B------:R-:W-:Y:S02]  /*0920*/  @!P5 SEL R19, R19, R14, !P4 ;  /* 0x0000000e1313d207 */ /* 0x000fe40006000000 */
[----:B------:R-:W-:Y:S02]  /*0930*/  CS2R R14, SRZ ;  /* 0x00000000000e7805 */ /* 0x000fe4000001ff00 */
[----:B------:R-:W-:Y:S01]  /*0940*/  FSETP.GEU.AND P5, PT, R12, R25, PT ;  /* 0x000000190c00720b */ /* 0x000fe20003fae000 */
[----:B------:R-:W-:-:S03]  /*0950*/  IMAD.WIDE R26, R27, 0x4, R22 ;  /* 0x000000041b1a7825 */ /* 0x000fc600078e0216 */
[----:B------:R-:W-:Y:S02]  /*0960*/  @!P6 SEL R25, R25, R12, !P5 ;  /* 0x0000000c1919e207 */ /* 0x000fe40006800000 */
[----:B------:R-:W-:Y:S02]  /*0970*/  CS2R R12, SRZ ;  /* 0x00000000000c7805 */ /* 0x000fe4000001ff00 */
[----:B------:R-:W-:-:S04]  /*0980*/  ISETP.GE.U32.AND P6, PT, R21, 0x10, PT ;  /* 0x000000101500780c */ /* 0x000fc80003fc6070 */
[----:B------:R-:W4:Y:S01]  /*0990*/  @P1 LDG.E.128 R12, desc[UR4][R26.64] ;  /* 0x000000041a0c1981 */ /* 0x000f22000c1e1d00 */
[----:B------:R-:W-:Y:S02]  /*09a0*/  SEL R28, R28, 0x4, P2 ;  /* 0x000000041c1c7807 */ /* 0x000fe40001000000 */
[----:B---3--:R-:W-:Y:S01]  /*09b0*/  SEL R24, R8, 0xff800000, P0 ;  /* 0xff80000008187807 */ /* 0x008fe20000000000 */
[----:B------:R-:W-:Y:S01]  /*09c0*/  VIADD R8, R20, 0x1080 ;  /* 0x0000108014087836 */ /* 0x000fe20000000000 */
[----:B------:R-:W-:Y:S02]  /*09d0*/  SEL R20, R9, 0xff800000, P0 ;  /* 0xff80000009147807 */ /* 0x000fe40000000000 */
[----:B------:R-:W-:Y:S01]  /*09e0*/  SEL R21, R10, 0xff800000, P0 ;  /* 0xff8000000a157807 */ /* 0x000fe20000000000 */
[----:B------:R-:W-:Y:S01]  /*09f0*/  IMAD.WIDE R22, R8, 0x4, R22 ;  /* 0x0000000408167825 */ /* 0x000fe200078e0216 */
[----:B------:R-:W-:Y:S02]  /*0a00*/  SEL R29, R11, 0xff800000, P0 ;  /* 0xff8000000b1d7807 */ /* 0x000fe40000000000 */
[----:B------:R-:W-:-:S02]  /*0a10*/  CS2R R8, SRZ ;  /* 0x0000000000087805 */ /* 0x000fc4000001ff00 */
[----:B------:R-:W-:Y:S02]  /*0a20*/  CS2R R10, SRZ ;  /* 0x00000000000a7805 */ /* 0x000fe4000001ff00 */
[CC--:B------:R-:W-:Y:S02]  /*0a30*/  FSETP.NAN.AND P2, PT, R24.reuse, R24.reuse, PT ;  /* 0x000000181800720b */ /* 0x0c0fe40003f48000 */
[----:B------:R-:W-:Y:S02]  /*0a40*/  FSETP.GEU.AND P0, PT, R25, R24, PT ;  /* 0x000000181900720b */ /* 0x000fe40003f0e000 */
[----:B------:R-:W3:Y:S09]  /*0a50*/  @!P6 LDG.E.128 R8, desc[UR4][R22.64] ;  /* 0x000000041608e981 */ /* 0x000ef2000c1e1d00 */
[----:B------:R-:W-:-:S02]  /*0a60*/  @!P2 SEL R24, R24, R25, !P0 ;  /* 0x000000191818a207 */ /* 0x000fc40004000000 */
[-C--:B------:R-:W-:Y:S02]  /*0a70*/  FSETP.NAN.AND P2, PT, R20, R20.reuse, PT ;  /* 0x000000141400720b */ /* 0x080fe40003f48000 */
[----:B------:R-:W-:Y:S02]  /*0a80*/  SEL R25, R2, 0x4, P3 ;  /* 0x0000000402197807 */ /* 0x000fe40001800000 */
[----:B------:R-:W-:Y:S02]  /*0a90*/  FSETP.NAN.AND P3, PT, R21, R21, PT ;  /* 0x000000151500720b */ /* 0x000fe40003f68000 */
[----:B------:R-:W-:Y:S02]  /*0aa0*/  SEL R3, R3, 0x4, P4 ;  /* 0x0000000403037807 */ /* 0x000fe40002000000 */
[----:B------:R-:W-:Y:S02]  /*0ab0*/  SEL R2, R18, 0x4, P5 ;  /* 0x0000000412027807 */ /* 0x000fe40002800000 */
[----:B------:R-:W-:-:S02]  /*0ac0*/  FSETP.GEU.AND P4, PT, R19, R20, PT ;  /* 0x000000141300720b */ /* 0x000fc40003f8e000 */
[----:B------:R-:W-:Y:S02]  /*0ad0*/  FSETP.NAN.AND P5, PT, R29, R29, PT ;  /* 0x0000001d1d00720b */ /* 0x000fe40003fa8000 */
[----:B------:R-:W-:Y:S02]  /*0ae0*/  @!P2 SEL R20, R20, R19, !P4 ;  /* 0x000000131414a207 */ /* 0x000fe40006000000 */
[----:B------:R-:W-:-:S04]  /*0af0*/  FSETP.GEU.AND P2, PT, R17, R21, PT ;  /* 0x000000151100720b */ /* 0x000fc80003f4e000 */
[----:B------:R-:W-:Y:S02]  /*0b00*/  @!P3 SEL R21, R21, R17, !P2 ;  /* 0x000000111515b207 */ /* 0x000fe40005000000 */
[----:B------:R-:W-:-:S04]  /*0b10*/  FSETP.GEU.AND P3, PT, R16, R29, PT ;  /* 0x0000001d1000720b */ /* 0x000fc80003f6e000 */
[----:B------:R-:W-:Y:S02]  /*0b20*/  @!P5 SEL R29, R29, R16, !P3 ;  /* 0x000000101d1dd207 */ /* 0x000fe40005800000 */
[----:B------:R-:W-:Y:S02]  /*0b30*/  SEL R2, R2, 0x5, P0 ;  /* 0x0000000502027807 */ /* 0x000fe40000000000 */
[----:B------:R-:W-:Y:S02]  /*0b40*/  SEL R16, R3, 0x5, P4 ;  /* 0x0000000503107807 */ /* 0x000fe40002000000 */
[----:B------:R-:W-:Y:S02]  /*0b50*/  SEL R25, R25, 0x5, P2 ;  /* 0x0000000519197807 */ /* 0x000fe40001000000 */
[----:B------:R-:W-:Y:S02]  /*0b60*/  SEL R28, R28, 0x5, P3 ;  /* 0x000000051c1c7807 */ /* 0x000fe40001800000 */
[----:B--2---:R-:W-:-:S02]  /*0b70*/  SEL R18, R7, 0xff800000, P1 ;  /* 0xff80000007127807 */ /* 0x004fc40000800000 */
[----:B------:R-:W-:Y:S02]  /*0b80*/  SEL R6, R6, 0xff800000, P1 ;  /* 0xff80000006067807 */ /* 0x000fe40000800000 */
[----:B------:R-:W-:Y:S02]  /*0b90*/  FSETP.NAN.AND P5, PT, R18, R18, PT ;  /* 0x000000121200720b */ /* 0x000fe40003fa8000 */
[----:B------:R-:W-:Y:S02]  /*0ba0*/  FSETP.NAN.AND P0, PT, R6, R6, PT ;  /* 0x000000060600720b */ /* 0x000fe40003f08000 */
[----:B------:R-:W-:Y:S02]  /*0bb0*/  SEL R5, R5, 0xff800000, P1 ;  /* 0xff80000005057807 */ /* 0x000fe40000800000 */
[----:B------:R-:W-:Y:S02]  /*0bc0*/  FSETP.GEU.AND P4, PT, R29, R18, PT ;  /* 0x000000121d00720b */ /* 0x000fe40003f8e000 */
[----:B------:R-:W-:-:S02]  /*0bd0*/  FSETP.NAN.AND P2, PT, R5, R5, PT ;  /* 0x000000050500720b */ /* 0x000fc40003f48000 */
[----:B------:R-:W-:-:S03]  /*0be0*/  SEL R4, R4, 0xff800000, P1 ;  /* 0xff80000004047807 */ /* 0x000fc60000800000 */
[----:B------:R-:W-:Y:S02]  /*0bf0*/  @!P5 SEL R18, R18, R29, !P4 ;  /* 0x0000001d1212d207 */ /* 0x000fe40006000000 */
[----:B------:R-:W-:Y:S02]  /*0c00*/  FSETP.GEU.AND P5, PT, R21, R6, PT ;  /* 0x000000061500720b */ /* 0x000fe40003fae000 */
[----:B------:R-:W-:Y:S02]  /*0c10*/  FSETP.NAN.AND P3, PT, R4, R4, PT ;  /* 0x000000040400720b */ /* 0x000fe40003f68000 */
[----:B------:R-:W-:Y:S02]  /*0c20*/  @!P0 SEL R6, R6, R21, !P5 ;  /* 0x0000001506068207 */ /* 0x000fe40006800000 */
[----:B------:R-:W-:Y:S02]  /*0c30*/  FSETP.GEU.AND P0, PT, R20, R5, PT ;  /* 0x000000051400720b */ /* 0x000fe40003f0e000 */
[----:B----4-:R-:W-:-:S02]  /*0c40*/  SEL R3, R14, 0xff800000, P1 ;  /* 0xff8000000e037807 */ /* 0x010fc40000800000 */
[----:B------:R-:W-:Y:S02]  /*0c50*/  @!P2 SEL R5, R5, R20, !P0 ;  /* 0x000000140505a207 */ /* 0x000fe40004000000 */
[----:B------:R-:W-:Y:S02]  /*0c60*/  FSETP.GEU.AND P2, PT, R24, R4, PT ;  /* 0x000000041800720b */ /* 0x000fe40003f4e000 */
[----:B------:R-:W-:Y:S02]  /*0c70*/  SEL R15, R15, 0xff800000, P1 ;  /* 0xff8000000f0f7807 */ /* 0x000fe40000800000 */
[----:B------:R-:W-:Y:S02]  /*0c80*/  @!P3 SEL R4, R4, R24, !P2 ;  /* 0x000000180404b207 */ /* 0x000fe40005000000 */
[----:B------:R-:W-:Y:S02]  /*0c90*/  FSETP.NAN.AND P3, PT, R3, R3, PT ;  /* 0x000000030300720b */ /* 0x000fe40003f68000 */
[----:B------:R-:W-:-:S02]  /*0ca0*/  SEL R28, R28, 0x6, P4 ;  /* 0x000000061c1c7807 */ /* 0x000fc40002000000 */
[----:B------:R-:W-:Y:S02]  /*0cb0*/  SEL R7, R12, 0xff800000, P1 ;  /* 0xff8000000c077807 */ /* 0x000fe40000800000 */
[----:B------:R-:W-:Y:S02]  /*0cc0*/  FSETP.NAN.AND P4, PT, R15, R15, PT ;  /* 0x0000000f0f00720b */ /* 0x000fe40003f88000 */
[----:B------:R-:W-:Y:S02]  /*0cd0*/  SEL R12, R13, 0xff800000, P1 ;  /* 0xff8000000d0c7807 */ /* 0x000fe40000800000 */
[----:B------:R-:W-:Y:S02]  /*0ce0*/  SEL R25, R25, 0x6, P5 ;  /* 0x0000000619197807 */ /* 0x000fe40002800000 */
[----:B------:R-:W-:Y:S02]  /*0cf0*/  FSETP.GEU.AND P5, PT, R6, R3, PT ;  /* 0x000000030600720b */ /* 0x000fe40003fae000 */
[----:B------:R-:W-:-:S02]  /*0d00*/  FSETP.NAN.AND P1, PT, R12, R12, PT ;  /* 0x0000000c0c00720b */ /* 0x000fc40003f28000 */
[----:B------:R-:W-:Y:S02]  /*0d10*/  SEL R16, R16, 0x6, P0 ;  /* 0x0000000610107807 */ /* 0x000fe40000000000 */
[----:B------:R-:W-:Y:S02]  /*0d20*/  @!P3 SEL R3, R3, R6, !P5 ;  /* 0x000000060303b207 */ /* 0x000fe40006800000 */
[----:B------:R-:W-:Y:S02]  /*0d30*/  FSETP.GEU.AND P0, PT, R18, R15, PT ;  /* 0x0000000f1200720b */ /* 0x000fe40003f0e000 */
[----:B------:R-:W-:Y:S02]  /*0d40*/  FSETP.NAN.AND P3, PT, R7, R7, PT ;  /* 0x000000070700720b */ /* 0x000fe40003f68000 */
[----:B------:R-:W-:Y:S02]  /*0d50*/  @!P4 SEL R15, R15, R18, !P0 ;  /* 0x000000120f0fc207 */ /* 0x000fe40004000000 */
[----:B------:R-:W-:-:S02]  /*0d60*/  FSETP.GEU.AND P4, PT, R5, R12, PT ;  /* 0x0000000c0500720b */ /* 0x000fc40003f8e000 */
[----:B---3--:R-:W-:Y:S02]  /*0d70*/  SEL R11, R11, 0xff800000, !P6 ;  /* 0xff8000000b0b7807 */ /* 0x008fe40007000000 */
[----:B------:R-:W-:Y:S02]  /*0d80*/  @!P1 SEL R12, R12, R5, !P4 ;  /* 0x000000050c0c9207 */ /* 0x000fe40006000000 */
[----:B------:R-:W-:-:S04]  /*0d90*/  FSETP.GEU.AND P1, PT, R4, R7, PT ;  /* 0x000000070400720b */ /* 0x000fc80003f2e000 */
[----:B------:R-:W-:Y:S02]  /*0da0*/  @!P3 SEL R7, R7, R4, !P1 ;  /* 0x000000040707b207 */ /* 0x000fe40004800000 */
[-C--:B------:R-:W-:Y:S01]  /*0db0*/  FSETP.NAN.AND P3, PT, R11, R11.reuse, PT ;  /* 0x0000000b0b00720b */ /* 0x080fe20003f68000 */
[----:B------:R-:W1:Y:S01]  /*0dc0*/  LDC.64 R4, c[0x0][0x218] ;  /* 0x00008600ff047b82 */ /* 0x000e620000000a00 */
[----:B------:R-:W-:Y:S02]  /*0dd0*/  SEL R8, R8, 0xff800000, !P6 ;  /* 0xff80000008087807 */ /* 0x000fe40007000000 */
[----:B------:R-:W-:Y:S02]  /*0de0*/  SEL R9, R9, 0xff800000, !P6 ;  /* 0xff80000009097807 */ /* 0x000fe40007000000 */
[----:B------:R-:W-:Y:S02]  /*0df0*/  SEL R10, R10, 0xff800000, !P6 ;  /* 0xff8000000a0a7807 */ /* 0x000fe40007000000 */
[----:B------:R-:W-:-:S02]  /*0e00*/  FSETP.GEU.AND P6, PT, R15, R11, PT ;  /* 0x0000000b0f00720b */ /* 0x000fc40003fce000 */
[----:B------:R-:W-:Y:S02]  /*0e10*/  SEL R2, R2, 0x6, P2 ;  /* 0x0000000602027807 */ /* 0x000fe40001000000 */
[----:B------:R-:W-:Y:S02]  /*0e20*/  SEL R28, R28, 0x7, P0 ;  /* 0x000000071c1c7807 */ /* 0x000fe40000000000 */
[----:B------:R-:W-:Y:S02]  /*0e30*/  @!P3 SEL R11, R11, R15, !P6 ;  /* 0x0000000f0b0bb207 */ /* 0x000fe40007000000 */
[----:B------:R-:W-:Y:S02]  /*0e40*/  FSETP.NAN.AND P2, PT, R10, R10, PT ;  /* 0x0000000a0a00720b */ /* 0x000fe40003f48000 */
[----:B------:R-:W-:Y:S02]  /*0e50*/  FSETP.NAN.AND P3, PT, R9, R9, PT ;  /* 0x000000090900720b */ /* 0x000fe40003f68000 */
[----:B------:R-:W-:-:S02]  /*0e60*/  FSETP.NAN.AND P0, PT, R8, R8, PT ;  /* 0x000000080800720b */ /* 0x000fc40003f08000 */
[----:B------:R-:W-:Y:S02]  /*0e70*/  SEL R25, R25, 0x7, P5 ;  /* 0x0000000719197807 */ /* 0x000fe40002800000 */
[----:B------:R-:W-:Y:S02]  /*0e80*/  SEL R16, R16, 0x7, P4 ;  /* 0x0000000710107807 */ /* 0x000fe40002000000 */
[----:B------:R-:W-:Y:S02]  /*0e90*/  SEL R2, R2, 0x7, P1 ;  /* 0x0000000702027807 */ /* 0x000fe40000800000 */
[----:B------:R-:W-:Y:S02]  /*0ea0*/  FSETP.GEU.AND P5, PT, R3, R10, PT ;  /* 0x0000000a0300720b */ /* 0x000fe40003fae000 */
[----:B------:R-:W-:Y:S02]  /*0eb0*/  FSETP.GEU.AND P4, PT, R12, R9, PT ;  /* 0x000000090c00720b */ /* 0x000fe40003f8e000 */
[----:B------:R-:W-:-:S02]  /*0ec0*/  FSETP.GEU.AND P1, PT, R7, R8, PT ;  /* 0x000000080700720b */ /* 0x000fc40003f2e000 */
[----:B------:R-:W-:Y:S02]  /*0ed0*/  SEL R28, R28, 0x8, P6 ;  /* 0x000000081c1c7807 */ /* 0x000fe40003000000 */
[----:B------:R-:W-:Y:S02]  /*0ee0*/  SEL R25, R25, 0x8, P5 ;  /* 0x0000000819197807 */ /* 0x000fe40002800000 */
[----:B------:R-:W-:Y:S02]  /*0ef0*/  SEL R16, R16, 0x8, P4 ;  /* 0x0000000810107807 */ /* 0x000fe40002000000 */
[----:B------:R-:W-:Y:S02]  /*0f00*/  SEL R13, R2, 0x8, P1 ;  /* 0x00000008020d7807 */ /* 0x000fe40000800000 */
[----:B------:R-:W-:Y:S02]  /*0f10*/  IADD3 R14, P6, R0, UR6, RZ ;  /* 0x00000006000e7c10 */ /* 0x000fe4000ffde0ff */
[----:B------:R-:W-:-:S02]  /*0f20*/  PRMT R25, R25, 0x3340, R28 ;  /* 0x0000334019197816 */ /* 0x000fc4000000001c */
[----:B------:R-:W-:Y:S01]  /*0f30*/  PRMT R16, R13, 0x3340, R16 ;  /* 0x000033400d107816 */ /* 0x000fe20000000010 */
[----:B-1----:R-:W-:Y:S01]  /*0f40*/  IMAD.WIDE R4, R0, 0x4, R4 ;  /* 0x0000000400047825 */ /* 0x002fe200078e0204 */
[----:B------:R-:W-:Y:S02]  /*0f50*/  @!P2 SEL R10, R10, R3, !P5 ;  /* 0x000000030a0aa207 */ /* 0x000fe40006800000 */
[----:B------:R-:W-:Y:S02]  /*0f60*/  @!P3 SEL R9, R9, R12, !P4 ;  /* 0x0000000c0909b207 */ /* 0x000fe40006000000 */
[----:B------:R-:W-:Y:S02]  /*0f70*/  @!P0 SEL R8, R8, R7, !P1 ;  /* 0x0000000708088207 */ /* 0x000fe40004800000 */
[----:B------:R-:W-:Y:S02]  /*0f80*/  LEA.HI.X.SX32 R15, R0, UR7, 0x1, P6 ;  /* 0x00000007000f7c11 */ /* 0x000fe4000b0f0eff */
[----:B------:R-:W-:Y:S01]  /*0f90*/  PRMT R25, R16, 0x5410, R25 ;  /* 0x0000541010197816 */ /* 0x000fe20000000019 */
[----:B------:R-:W-:Y:S04]  /*0fa0*/  STG.E.128 desc[UR4][R4.64], R8 ;  /* 0x0000000804007986 */ /* 0x000fe8000c101d04 */
[----:B------:R-:W-:Y:S01]  /*0fb0*/  STG.E desc[UR4][R14.64], R25 ;  /* 0x000000190e007986 */ /* 0x000fe2000c101904 */
[----:B------:R-:W-:Y:S05]  /*0fc0*/  EXIT ;  /* 0x000000000000794d */ /* 0x000fea0003800000 */
.L_x_0:
[----:B------:R-:W-:-:S00]  /*0fd0*/  BRA `(.L_x_0) ;  /* 0xfffffffc00fc7947 */ /* 0x000fc0000383ffff */
[----:B------:R-:W-:-:S00]  /*0fe0*/  NOP ;  /* 0x0000000000007918 */ /* 0x000fc00000000000 */
        /* <DEDUP_REMOVED lines=9> */
.L_x_1:


//--------------------- .nv.constant0.triton_poi_fused_max_pool2d_with_indices_20 --------------------------
	.section	.nv.constant0.triton_poi_fused_max_pool2d_with_indices_20,"a",@progbits
	.sectionflags	@""
	.align	4
.nv.constant0.triton_poi_fused_max_pool2d_with_indices_20:
	.zero		556
